//
// Generated by NVIDIA NVVM Compiler
//
// Compiler Build ID: CL-36424714
// Cuda compilation tools, release 13.0, V13.0.88
// Based on NVVM 20.0.0
//

.version 9.0
.target sm_100
.address_size 64

	// .globl	_Z8multiplyPfS_S_i
// _ZZ8multiplyPfS_S_iE2sA has been demoted
// _ZZ8multiplyPfS_S_iE2sB has been demoted

.visible .entry _Z8multiplyPfS_S_i(
	.param .u64 .ptr .align 1 _Z8multiplyPfS_S_i_param_0,
	.param .u64 .ptr .align 1 _Z8multiplyPfS_S_i_param_1,
	.param .u64 .ptr .align 1 _Z8multiplyPfS_S_i_param_2,
	.param .u32 _Z8multiplyPfS_S_i_param_3
)
{
	.reg .pred 	%p<11>;
	.reg .b32 	%r<69>;
	.reg .b32 	%f<118>;
	.reg .b64 	%rd<13>;
	// demoted variable
	.shared .align 4 .b8 _ZZ8multiplyPfS_S_iE2sA[4096];
	// demoted variable
	.shared .align 4 .b8 _ZZ8multiplyPfS_S_iE2sB[4096];
	ld.param.u64 	%rd4, [_Z8multiplyPfS_S_i_param_0];
	ld.param.u64 	%rd5, [_Z8multiplyPfS_S_i_param_1];
	ld.param.u64 	%rd3, [_Z8multiplyPfS_S_i_param_2];
	ld.param.u32 	%r33, [_Z8multiplyPfS_S_i_param_3];
	cvta.to.global.u64 	%rd1, %rd5;
	cvta.to.global.u64 	%rd2, %rd4;
	mov.u32 	%r35, %ctaid.y;
	mov.u32 	%r36, %ntid.y;
	mov.u32 	%r1, %tid.y;
	mad.lo.s32 	%r37, %r35, %r36, %r1;
	mov.u32 	%r38, %ctaid.x;
	mov.u32 	%r2, %ntid.x;
	mul.lo.s32 	%r3, %r38, %r2;
	mov.u32 	%r39, %tid.x;
	add.s32 	%r4, %r3, %r39;
	mov.u32 	%r5, %nctaid.x;
	mad.lo.s32 	%r6, %r33, %r37, %r39;
	shl.b32 	%r40, %r1, 7;
	mov.u32 	%r41, _ZZ8multiplyPfS_S_iE2sA;
	add.s32 	%r7, %r41, %r40;
	shl.b32 	%r42, %r39, 2;
	add.s32 	%r8, %r7, %r42;
	shl.b32 	%r43, %r39, 7;
	mov.u32 	%r44, _ZZ8multiplyPfS_S_iE2sB;
	add.s32 	%r9, %r44, %r43;
	shl.b32 	%r45, %r1, 2;
	add.s32 	%r10, %r9, %r45;
	and.b32  	%r11, %r2, 15;
	and.b32  	%r12, %r2, 7;
	and.b32  	%r13, %r2, 2032;
	and.b32  	%r14, %r2, 3;
	and.b32  	%r46, %r2, -16;
	neg.s32 	%r15, %r46;
	add.s32 	%r16, %r7, 32;
	add.s32 	%r17, %r9, 32;
	mov.f32 	%f117, 0f00000000;
	mov.b32 	%r62, 0;
$L__BB0_1:
	setp.lt.u32 	%p1, %r2, 16;
	mul.lo.s32 	%r48, %r62, %r2;
	add.s32 	%r49, %r48, %r1;
	add.s32 	%r50, %r6, %r48;
	mul.wide.s32 	%rd6, %r50, 4;
	add.s64 	%rd7, %rd2, %rd6;
	ld.global.f32 	%f18, [%rd7];
	st.shared.f32 	[%r8], %f18;
	mad.lo.s32 	%r51, %r49, %r33, %r4;
	mul.wide.s32 	%rd8, %r51, 4;
	add.s64 	%rd9, %rd1, %rd8;
	ld.global.f32 	%f19, [%rd9];
	st.shared.f32 	[%r10], %f19;
	bar.sync 	0;
	mov.b32 	%r67, 0;
	@%p1 bra 	$L__BB0_4;
	mov.u32 	%r63, %r17;
	mov.u32 	%r64, %r16;
	mov.u32 	%r65, %r15;
$L__BB0_3:
	.pragma "nounroll";
	ld.shared.f32 	%f20, [%r64+-32];
	ld.shared.f32 	%f21, [%r63+-32];
	fma.rn.f32 	%f22, %f20, %f21, %f117;
	ld.shared.f32 	%f23, [%r64+-28];
	ld.shared.f32 	%f24, [%r63+-28];
	fma.rn.f32 	%f25, %f23, %f24, %f22;
	ld.shared.f32 	%f26, [%r64+-24];
	ld.shared.f32 	%f27, [%r63+-24];
	fma.rn.f32 	%f28, %f26, %f27, %f25;
	ld.shared.f32 	%f29, [%r64+-20];
	ld.shared.f32 	%f30, [%r63+-20];
	fma.rn.f32 	%f31, %f29, %f30, %f28;
	ld.shared.f32 	%f32, [%r64+-16];
	ld.shared.f32 	%f33, [%r63+-16];
	fma.rn.f32 	%f34, %f32, %f33, %f31;
	ld.shared.f32 	%f35, [%r64+-12];
	ld.shared.f32 	%f36, [%r63+-12];
	fma.rn.f32 	%f37, %f35, %f36, %f34;
	ld.shared.f32 	%f38, [%r64+-8];
	ld.shared.f32 	%f39, [%r63+-8];
	fma.rn.f32 	%f40, %f38, %f39, %f37;
	ld.shared.f32 	%f41, [%r64+-4];
	ld.shared.f32 	%f42, [%r63+-4];
	fma.rn.f32 	%f43, %f41, %f42, %f40;
	ld.shared.f32 	%f44, [%r64];
	ld.shared.f32 	%f45, [%r63];
	fma.rn.f32 	%f46, %f44, %f45, %f43;
	ld.shared.f32 	%f47, [%r64+4];
	ld.shared.f32 	%f48, [%r63+4];
	fma.rn.f32 	%f49, %f47, %f48, %f46;
	ld.shared.f32 	%f50, [%r64+8];
	ld.shared.f32 	%f51, [%r63+8];
	fma.rn.f32 	%f52, %f50, %f51, %f49;
	ld.shared.f32 	%f53, [%r64+12];
	ld.shared.f32 	%f54, [%r63+12];
	fma.rn.f32 	%f55, %f53, %f54, %f52;
	ld.shared.f32 	%f56, [%r64+16];
	ld.shared.f32 	%f57, [%r63+16];
	fma.rn.f32 	%f58, %f56, %f57, %f55;
	ld.shared.f32 	%f59, [%r64+20];
	ld.shared.f32 	%f60, [%r63+20];
	fma.rn.f32 	%f61, %f59, %f60, %f58;
	ld.shared.f32 	%f62, [%r64+24];
	ld.shared.f32 	%f63, [%r63+24];
	fma.rn.f32 	%f64, %f62, %f63, %f61;
	ld.shared.f32 	%f65, [%r64+28];
	ld.shared.f32 	%f66, [%r63+28];
	fma.rn.f32 	%f117, %f65, %f66, %f64;
	add.s32 	%r65, %r65, 16;
	add.s32 	%r64, %r64, 64;
	add.s32 	%r63, %r63, 64;
	setp.ne.s32 	%p2, %r65, 0;
	mov.u32 	%r67, %r13;
	@%p2 bra 	$L__BB0_3;
$L__BB0_4:
	setp.eq.s32 	%p3, %r11, 0;
	@%p3 bra 	$L__BB0_14;
	add.s32 	%r52, %r11, -1;
	setp.lt.u32 	%p4, %r52, 7;
	@%p4 bra 	$L__BB0_7;
	shl.b32 	%r53, %r67, 2;
	add.s32 	%r54, %r7, %r53;
	ld.shared.f32 	%f68, [%r54];
	add.s32 	%r55, %r9, %r53;
	ld.shared.f32 	%f69, [%r55];
	fma.rn.f32 	%f70, %f68, %f69, %f117;
	ld.shared.f32 	%f71, [%r54+4];
	ld.shared.f32 	%f72, [%r55+4];
	fma.rn.f32 	%f73, %f71, %f72, %f70;
	ld.shared.f32 	%f74, [%r54+8];
	ld.shared.f32 	%f75, [%r55+8];
	fma.rn.f32 	%f76, %f74, %f75, %f73;
	ld.shared.f32 	%f77, [%r54+12];
	ld.shared.f32 	%f78, [%r55+12];
	fma.rn.f32 	%f79, %f77, %f78, %f76;
	ld.shared.f32 	%f80, [%r54+16];
	ld.shared.f32 	%f81, [%r55+16];
	fma.rn.f32 	%f82, %f80, %f81, %f79;
	ld.shared.f32 	%f83, [%r54+20];
	ld.shared.f32 	%f84, [%r55+20];
	fma.rn.f32 	%f85, %f83, %f84, %f82;
	ld.shared.f32 	%f86, [%r54+24];
	ld.shared.f32 	%f87, [%r55+24];
	fma.rn.f32 	%f88, %f86, %f87, %f85;
	ld.shared.f32 	%f89, [%r54+28];
	ld.shared.f32 	%f90, [%r55+28];
	fma.rn.f32 	%f117, %f89, %f90, %f88;
	add.s32 	%r67, %r67, 8;
$L__BB0_7:
	setp.eq.s32 	%p5, %r12, 0;
	@%p5 bra 	$L__BB0_14;
	add.s32 	%r56, %r12, -1;
	setp.lt.u32 	%p6, %r56, 3;
	@%p6 bra 	$L__BB0_10;
	shl.b32 	%r57, %r67, 2;
	add.s32 	%r58, %r7, %r57;
	ld.shared.f32 	%f92, [%r58];
	add.s32 	%r59, %r9, %r57;
	ld.shared.f32 	%f93, [%r59];
	fma.rn.f32 	%f94, %f92, %f93, %f117;
	ld.shared.f32 	%f95, [%r58+4];
	ld.shared.f32 	%f96, [%r59+4];
	fma.rn.f32 	%f97, %f95, %f96, %f94;
	ld.shared.f32 	%f98, [%r58+8];
	ld.shared.f32 	%f99, [%r59+8];
	fma.rn.f32 	%f100, %f98, %f99, %f97;
	ld.shared.f32 	%f101, [%r58+12];
	ld.shared.f32 	%f102, [%r59+12];
	fma.rn.f32 	%f117, %f101, %f102, %f100;
	add.s32 	%r67, %r67, 4;
$L__BB0_10:
	setp.eq.s32 	%p7, %r14, 0;
	@%p7 bra 	$L__BB0_14;
	setp.eq.s32 	%p8, %r14, 1;
	shl.b32 	%r60, %r67, 2;
	add.s32 	%r30, %r7, %r60;
	ld.shared.f32 	%f103, [%r30];
	add.s32 	%r31, %r9, %r60;
	ld.shared.f32 	%f104, [%r31];
	fma.rn.f32 	%f117, %f103, %f104, %f117;
	@%p8 bra 	$L__BB0_14;
	setp.eq.s32 	%p9, %r14, 2;
	ld.shared.f32 	%f105, [%r30+4];
	ld.shared.f32 	%f106, [%r31+4];
	fma.rn.f32 	%f117, %f105, %f106, %f117;
	@%p9 bra 	$L__BB0_14;
	ld.shared.f32 	%f107, [%r30+8];
	ld.shared.f32 	%f108, [%r31+8];
	fma.rn.f32 	%f117, %f107, %f108, %f117;
$L__BB0_14:
	bar.sync 	0;
	add.s32 	%r62, %r62, 1;
	setp.ne.s32 	%p10, %r62, %r5;
	@%p10 bra 	$L__BB0_1;
	cvta.to.global.u64 	%rd10, %rd3;
	add.s32 	%r61, %r6, %r3;
	mul.wide.s32 	%rd11, %r61, 4;
	add.s64 	%rd12, %rd10, %rd11;
	st.global.f32 	[%rd12], %f117;
	ret;

}


// ===== COMPILED SASS (sm_100) =====

	.target	sm_100

	.elftype	@"ET_EXEC"


//--------------------- .note.nv.tkinfo           --------------------------
	.section	.note.nv.tkinfo,"",@"SHT_NOTE"
	.sectionflags	@"SHF_NOTE_NV_TKINFO"
	.tkinfo
        /*0018*/ 	.word	0x00000002
        /*0030*/ 	.string	""
        /*0030*/ 	.string	"ptxas"
        /*0030*/ 	.string	"Cuda compilation tools, release 13.0, V13.0.88"
        /*0030*/ 	.string	"Build cuda_13.0.r13.0/compiler.36424714_0"
        /*0030*/ 	.string	"-arch sm_100 -m 64 "



//--------------------- .note.nv.cuinfo           --------------------------
	.section	.note.nv.cuinfo,"",@"SHT_NOTE"
	.sectionflags	@"SHF_NOTE_NV_CUINFO"
        /*0018*/ 	.short	0x0002
        /*001a*/ 	.short	0x0064
        /*001c*/ 	.short	0x0082
	.zero		2


//--------------------- .nv.info                  --------------------------
	.section	.nv.info,"",@"SHT_CUDA_INFO"
	.align	4


	//----- nvinfo : EIATTR_REGCOUNT
	.align		4
        /*0000*/ 	.byte	0x04, 0x2f
        /*0002*/ 	.short	(.L_1 - .L_0)
	.align		4
.L_0:
        /*0004*/ 	.word	index@(_Z8multiplyPfS_S_i)
        /*0008*/ 	.word	0x00000024


	//----- nvinfo : EIATTR_FRAME_SIZE
	.align		4
.L_1:
        /*000c*/ 	.byte	0x04, 0x11
        /*000e*/ 	.short	(.L_3 - .L_2)
	.align		4
.L_2:
        /*0010*/ 	.word	index@(_Z8multiplyPfS_S_i)
        /*0014*/ 	.word	0x00000000


	//----- nvinfo : EIATTR_MIN_STACK_SIZE
	.align		4
.L_3:
        /*0018*/ 	.byte	0x04, 0x12
        /*001a*/ 	.short	(.L_5 - .L_4)
	.align		4
.L_4:
        /*001c*/ 	.word	index@(_Z8multiplyPfS_S_i)
        /*0020*/ 	.word	0x00000000
.L_5:


//--------------------- .nv.compat                --------------------------
	.section	.nv.compat,"",@"SHT_CUDA_COMPAT_INFO"
	.align	4
        /*0000*/ 	.byte	0x02, 0x09, 0x00, 0x00, 0x02, 0x02, 0x01, 0x00, 0x02, 0x05, 0x05, 0x00, 0x03, 0x07, 0x01, 0x01
        /*0010*/ 	.byte	0x02, 0x03, 0x00, 0x00, 0x02, 0x06, 0x01, 0x00, 0x04, 0x0b, 0x08, 0x00, 0x09, 0x00, 0x00, 0x00
        /*0020*/ 	.byte	0x00, 0x00, 0x00, 0x00


//--------------------- .nv.info._Z8multiplyPfS_S_i --------------------------
	.section	.nv.info._Z8multiplyPfS_S_i,"",@"SHT_CUDA_INFO"
	.sectionflags	@""
	.align	4


	//----- nvinfo : EIATTR_CUDA_API_VERSION
	.align		4
        /*0000*/ 	.byte	0x04, 0x37
        /*0002*/ 	.short	(.L_7 - .L_6)
.L_6:
        /*0004*/ 	.word	0x00000082


	//----- nvinfo : EIATTR_KPARAM_INFO
	.align		4
.L_7:
        /*0008*/ 	.byte	0x04, 0x17
        /*000a*/ 	.short	(.L_9 - .L_8)
.L_8:
        /*000c*/ 	.word	0x00000000
        /*0010*/ 	.short	0x0003
        /*0012*/ 	.short	0x0018
        /*0014*/ 	.byte	0x00, 0xf0, 0x11, 0x00


	//----- nvinfo : EIATTR_KPARAM_INFO
	.align		4
.L_9:
        /*0018*/ 	.byte	0x04, 0x17
        /*001a*/ 	.short	(.L_11 - .L_10)
.L_10:
        /*001c*/ 	.word	0x00000000
        /*0020*/ 	.short	0x0002
        /*0022*/ 	.short	0x0010
        /*0024*/ 	.byte	0x00, 0xf5, 0x21, 0x00


	//----- nvinfo : EIATTR_KPARAM_INFO
	.align		4
.L_11:
        /*0028*/ 	.byte	0x04, 0x17
        /*002a*/ 	.short	(.L_13 - .L_12)
.L_12:
        /*002c*/ 	.word	0x00000000
        /*0030*/ 	.short	0x0001
        /*0032*/ 	.short	0x0008
        /*0034*/ 	.byte	0x00, 0xf5, 0x21, 0x00


	//----- nvinfo : EIATTR_KPARAM_INFO
	.align		4
.L_13:
        /*0038*/ 	.byte	0x04, 0x17
        /*003a*/ 	.short	(.L_15 - .L_14)
.L_14:
        /*003c*/ 	.word	0x00000000
        /*0040*/ 	.short	0x0000
        /*0042*/ 	.short	0x0000
        /*0044*/ 	.byte	0x00, 0xf5, 0x21, 0x00


	//----- nvinfo : EIATTR_SPARSE_MMA_MASK
	.align		4
.L_15:
        /*0048*/ 	.byte	0x03, 0x50
        /*004a*/ 	.short	0x0000


	//----- nvinfo : EIATTR_MAXREG_COUNT
	.align		4
        /*004c*/ 	.byte	0x03, 0x1b
        /*004e*/ 	.short	0x00ff


	//----- nvinfo : EIATTR_NUM_BARRIERS
	.align		4
        /*0050*/ 	.byte	0x02, 0x4c
        /*0052*/ 	.byte	0x01
	.zero		1


	//----- nvinfo : EIATTR_MERCURY_ISA_VERSION
	.align		4
        /*0054*/ 	.byte	0x03, 0x5f
        /*0056*/ 	.short	0x0101


	//----- nvinfo : EIATTR_UNUSED_LOAD_BYTE_OFFSET
	.align		4
        /*0058*/ 	.byte	0x04, 0x44
        /*005a*/ 	.short	(.L_17 - .L_16)


	//   ....[0]....
.L_16:
        /*005c*/ 	.word	0x000007b0
        /*0060*/ 	.word	0x00000fff


	//   ....[1]....
        /*0064*/ 	.word	0x000007c0
        /*0068*/ 	.word	0x00000fff


	//----- nvinfo : EIATTR_VRC_CTA_INIT_COUNT
	.align		4
.L_17:
        /*006c*/ 	.byte	0x02, 0x4a
	.zero		1
	.zero		1


	//----- nvinfo : EIATTR_EXIT_INSTR_OFFSETS
	.align		4
        /*0070*/ 	.byte	0x04, 0x1c
        /*0072*/ 	.short	(.L_19 - .L_18)


	//   ....[0]....
.L_18:
        /*0074*/ 	.word	0x00000880


	//----- nvinfo : EIATTR_CBANK_PARAM_SIZE
	.align		4
.L_19:
        /*0078*/ 	.byte	0x03, 0x19
        /*007a*/ 	.short	0x001c


	//----- nvinfo : EIATTR_PARAM_CBANK
	.align		4
        /*007c*/ 	.byte	0x04, 0x0a
        /*007e*/ 	.short	(.L_21 - .L_20)
	.align		4
.L_20:
        /*0080*/ 	.word	index@(.nv.constant0._Z8multiplyPfS_S_i)
        /*0084*/ 	.short	0x0380
        /*0086*/ 	.short	0x001c


	//----- nvinfo : EIATTR_SW_WAR
	.align		4
.L_21:
        /*0088*/ 	.byte	0x04, 0x36
        /*008a*/ 	.short	(.L_23 - .L_22)
.L_22:
        /*008c*/ 	.word	0x00000008
.L_23:


//--------------------- .nv.callgraph             --------------------------
	.section	.nv.callgraph,"",@"SHT_CUDA_CALLGRAPH"
	.align	4
	.sectionentsize	8
	.align		4
        /*0000*/ 	.word	0x00000000
	.align		4
        /*0004*/ 	.word	0xffffffff
	.align		4
        /*0008*/ 	.word	0x00000000
	.align		4
        /*000c*/ 	.word	0xfffffffe
	.align		4
        /*0010*/ 	.word	0x00000000
	.align		4
        /*0014*/ 	.word	0xfffffffd
	.align		4
        /*0018*/ 	.word	0x00000000
	.align		4
        /*001c*/ 	.word	0xfffffffc


//--------------------- .text._Z8multiplyPfS_S_i  --------------------------
	.section	.text._Z8multiplyPfS_S_i,"ax",@progbits
	.align	128
        .global         _Z8multiplyPfS_S_i
        .type           _Z8multiplyPfS_S_i,@function
        .size           _Z8multiplyPfS_S_i,(.L_x_7 - _Z8multiplyPfS_S_i)
        .other          _Z8multiplyPfS_S_i,@"STO_CUDA_ENTRY STV_DEFAULT"
_Z8multiplyPfS_S_i:
.text._Z8multiplyPfS_S_i:
[----:B------:R-:W-:Y:S01]  /*0000*/  LDC R1, c[0x0][0x37c] ;  /* 0x0000df00ff017b82 */ /* 0x000fe20000000800 */
[----:B------:R-:W0:Y:S07]  /*0010*/  S2R R0, SR_TID.Y ;  /* 0x0000000000007919 */ /* 0x000e2e0000002200 */
[----:B------:R-:W1:Y:S01]  /*0020*/  S2UR UR6, SR_CgaCtaId ;  /* 0x00000000000679c3 */ /* 0x000e620000008800 */
[----:B------:R-:W2:Y:S01]  /*0030*/  LDCU UR11, c[0x0][0x398] ;  /* 0x00007300ff0b77ac */ /* 0x000ea20008000800 */
[----:B------:R-:W-:Y:S01]  /*0040*/  HFMA2 R19, -RZ, RZ, 0, 0 ;  /* 0x00000000ff137431 */ /* 0x000fe200000001ff */
[----:B------:R-:W3:Y:S01]  /*0050*/  S2R R7, SR_TID.X ;  /* 0x0000000000077919 */ /* 0x000ee20000002100 */
[----:B------:R-:W-:Y:S01]  /*0060*/  UMOV UR4, 0x400 ;  /* 0x0000040000047882 */ /* 0x000fe20000000000 */
[----:B------:R-:W4:Y:S03]  /*0070*/  LDCU.64 UR8, c[0x0][0x358] ;  /* 0x00006b00ff0877ac */ /* 0x000f260008000a00 */
[----:B------:R-:W5:Y:S01]  /*0080*/  LDC R5, c[0x0][0x364] ;  /* 0x0000d900ff057b82 */ /* 0x000f620000000800 */
[----:B------:R-:W-:-:S07]  /*0090*/  UIADD3 UR5, UPT, UPT, UR4, 0x1000, URZ ;  /* 0x0000100004057890 */ /* 0x000fce000fffe0ff */
[----:B------:R-:W2:Y:S08]  /*00a0*/  S2UR UR10, SR_CTAID.X ;  /* 0x00000000000a79c3 */ /* 0x000eb00000002500 */
[----:B------:R-:W2:Y:S01]  /*00b0*/  LDC R3, c[0x0][0x360] ;  /* 0x0000d800ff037b82 */ /* 0x000ea20000000800 */
[----:B-1----:R-:W-:Y:S02]  /*00c0*/  ULEA UR4, UR6, UR4, 0x18 ;  /* 0x0000000406047291 */ /* 0x002fe4000f8ec0ff */
[----:B------:R-:W-:Y:S01]  /*00d0*/  ULEA UR5, UR6, UR5, 0x18 ;  /* 0x0000000506057291 */ /* 0x000fe2000f8ec0ff */
[----:B------:R-:W1:Y:S03]  /*00e0*/  LDCU UR6, c[0x0][0x370] ;  /* 0x00006e00ff0677ac */ /* 0x000e660008000800 */
[----:B0-----:R-:W-:Y:S01]  /*00f0*/  LEA R27, R0, UR4, 0x7 ;  /* 0x00000004001b7c11 */ /* 0x001fe2000f8e38ff */
[----:B------:R-:W5:Y:S01]  /*0100*/  S2UR UR7, SR_CTAID.Y ;  /* 0x00000000000779c3 */ /* 0x000f620000002600 */
[----:B------:R-:W-:Y:S01]  /*0110*/  UMOV UR4, URZ ;  /* 0x000000ff00047c82 */ /* 0x000fe20008000000 */
[----:B---3--:R-:W-:-:S02]  /*0120*/  LEA R25, R7, UR5, 0x7 ;  /* 0x0000000507197c11 */ /* 0x008fc4000f8e38ff */
[----:B------:R-:W-:Y:S02]  /*0130*/  LEA R26, R7, R27, 0x2 ;  /* 0x0000001b071a7211 */ /* 0x000fe400078e10ff */
[----:B------:R-:W-:Y:S02]  /*0140*/  IADD3 R21, PT, PT, R27, 0x20, RZ ;  /* 0x000000201b157810 */ /* 0x000fe40007ffe0ff */
[----:B------:R-:W-:Y:S01]  /*0150*/  IADD3 R20, PT, PT, R25, 0x20, RZ ;  /* 0x0000002019147810 */ /* 0x000fe20007ffe0ff */
[C---:B--2---:R-:W-:Y:S01]  /*0160*/  IMAD R30, R3.reuse, UR10, RZ ;  /* 0x0000000a031e7c24 */ /* 0x044fe2000f8e02ff */
[C---:B------:R-:W-:Y:S02]  /*0170*/  LOP3.LUT R2, R3.reuse, 0xfffffff0, RZ, 0xc0, !PT ;  /* 0xfffffff003027812 */ /* 0x040fe400078ec0ff */
[C---:B------:R-:W-:Y:S02]  /*0180*/  LOP3.LUT R24, R3.reuse, 0x7, RZ, 0xc0, !PT ;  /* 0x0000000703187812 */ /* 0x040fe400078ec0ff */
[----:B------:R-:W-:-:S02]  /*0190*/  LOP3.LUT R23, R3, 0x7f0, RZ, 0xc0, !PT ;  /* 0x000007f003177812 */ /* 0x000fc400078ec0ff */
[----:B------:R-:W-:Y:S01]  /*01a0*/  LOP3.LUT R22, R3, 0x3, RZ, 0xc0, !PT ;  /* 0x0000000303167812 */ /* 0x000fe200078ec0ff */
[----:B-----5:R-:W-:Y:S01]  /*01b0*/  IMAD R28, R5, UR7, R0 ;  /* 0x00000007051c7c24 */ /* 0x020fe2000f8e0200 */
[----:B------:R-:W-:Y:S02]  /*01c0*/  IADD3 R29, PT, PT, R30, R7, RZ ;  /* 0x000000071e1d7210 */ /* 0x000fe40007ffe0ff */
[----:B------:R-:W-:Y:S01]  /*01d0*/  IADD3 R2, PT, PT, -R2, RZ, RZ ;  /* 0x000000ff02027210 */ /* 0x000fe20007ffe1ff */
[----:B-1--4-:R-:W-:-:S07]  /*01e0*/  IMAD R28, R28, UR11, R7 ;  /* 0x0000000b1c1c7c24 */ /* 0x012fce000f8e0207 */
.L_x_5:
[----:B------:R-:W0:Y:S01]  /*01f0*/  LDC.64 R6, c[0x0][0x380] ;  /* 0x0000e000ff067b82 */ /* 0x000e220000000a00 */
[----:B------:R-:W1:Y:S01]  /*0200*/  LDCU UR5, c[0x0][0x398] ;  /* 0x00007300ff0577ac */ /* 0x000e620008000800 */
[C---:B------:R-:W-:Y:S02]  /*0210*/  IMAD R8, R3.reuse, UR4, R0 ;  /* 0x0000000403087c24 */ /* 0x040fe4000f8e0200 */
[----:B------:R-:W-:-:S04]  /*0220*/  IMAD R9, R3, UR4, R28 ;  /* 0x0000000403097c24 */ /* 0x000fc8000f8e021c */
[----:B------:R-:W2:Y:S01]  /*0230*/  LDC.64 R4, c[0x0][0x388] ;  /* 0x0000e200ff047b82 */ /* 0x000ea20000000a00 */
[----:B-1----:R-:W-:Y:S02]  /*0240*/  IMAD R11, R8, UR5, R29 ;  /* 0x00000005080b7c24 */ /* 0x002fe4000f8e021d */
[----:B0-----:R-:W-:-:S06]  /*0250*/  IMAD.WIDE R6, R9, 0x4, R6 ;  /* 0x0000000409067825 */ /* 0x001fcc00078e0206 */
[----:B------:R-:W3:Y:S01]  /*0260*/  LDG.E R7, desc[UR8][R6.64] ;  /* 0x0000000806077981 */ /* 0x000ee2000c1e1900 */
[----:B--2---:R-:W-:-:S06]  /*0270*/  IMAD.WIDE R4, R11, 0x4, R4 ;  /* 0x000000040b047825 */ /* 0x004fcc00078e0204 */
[----:B------:R-:W2:Y:S01]  /*0280*/  LDG.E R4, desc[UR8][R4.64] ;  /* 0x0000000804047981 */ /* 0x000ea2000c1e1900 */
[----:B------:R-:W-:Y:S02]  /*0290*/  ISETP.GE.U32.AND P0, PT, R3, 0x10, PT ;  /* 0x000000100300780c */ /* 0x000fe40003f06070 */
[----:B------:R-:W-:Y:S01]  /*02a0*/  LEA R9, R0, R25, 0x2 ;  /* 0x0000001900097211 */ /* 0x000fe200078e10ff */
[----:B------:R-:W-:Y:S01]  /*02b0*/  UIADD3 UR4, UPT, UPT, UR4, 0x1, URZ ;  /* 0x0000000104047890 */ /* 0x000fe2000fffe0ff */
[----:B------:R-:W-:-:S03]  /*02c0*/  MOV R32, RZ ;  /* 0x000000ff00207202 */ /* 0x000fc60000000f00 */
[----:B------:R-:W-:Y:S01]  /*02d0*/  UISETP.NE.AND UP0, UPT, UR4, UR6, UPT ;  /* 0x000000060400728c */ /* 0x000fe2000bf05270 */
[----:B---3--:R0:W-:Y:S04]  /*02e0*/  STS [R26], R7 ;  /* 0x000000071a007388 */ /* 0x0081e80000000800 */
[----:B--2---:R0:W-:Y:S01]  /*02f0*/  STS [R9], R4 ;  /* 0x0000000409007388 */ /* 0x0041e20000000800 */
[----:B------:R-:W-:Y:S06]  /*0300*/  BAR.SYNC.DEFER_BLOCKING 0x0 ;  /* 0x0000000000007b1d */ /* 0x000fec0000010000 */
[----:B------:R-:W-:Y:S05]  /*0310*/  @!P0 BRA `(.L_x_0) ;  /* 0x0000000000848947 */ /* 0x000fea0003800000 */
[----:B------:R-:W-:Y:S02]  /*0320*/  MOV R18, R20 ;  /* 0x0000001400127202 */ /* 0x000fe40000000f00 */
[----:B------:R-:W-:Y:S02]  /*0330*/  MOV R17, R21 ;  /* 0x0000001500117202 */ /* 0x000fe40000000f00 */
[----:B------:R-:W-:-:S07]  /*0340*/  MOV R16, R2 ;  /* 0x0000000200107202 */ /* 0x000fce0000000f00 */
.L_x_1:
[----:B0-----:R-:W-:Y:S01]  /*0350*/  LDS.128 R8, [R17+-0x20] ;  /* 0xffffe00011087984 */ /* 0x001fe20000000c00 */
[----:B------:R-:W-:-:S03]  /*0360*/  IADD3 R16, PT, PT, R16, 0x10, RZ ;  /* 0x0000001010107810 */ /* 0x000fc60007ffe0ff */
[----:B------:R-:W0:Y:S01]  /*0370*/  LDS.128 R12, [R18+-0x20] ;  /* 0xffffe000120c7984 */ /* 0x000e220000000c00 */
[----:B------:R-:W-:-:S03]  /*0380*/  ISETP.NE.AND P0, PT, R16, RZ, PT ;  /* 0x000000ff1000720c */ /* 0x000fc60003f05270 */
[----:B------:R-:W-:Y:S01]  /*0390*/  LDS.128 R4, [R17+-0x10] ;  /* 0xfffff00011047984 */ /* 0x000fe20000000c00 */
[----:B0-----:R-:W-:-:S04]  /*03a0*/  FFMA R8, R8, R12, R19 ;  /* 0x0000000c08087223 */ /* 0x001fc80000000013 */
[----:B------:R-:W-:-:S04]  /*03b0*/  FFMA R9, R9, R13, R8 ;  /* 0x0000000d09097223 */ /* 0x000fc80000000008 */
[----:B------:R-:W-:-:S04]  /*03c0*/  FFMA R10, R10, R14, R9 ;  /* 0x0000000e0a0a7223 */ /* 0x000fc80000000009 */
[----:B------:R-:W-:Y:S02]  /*03d0*/  FFMA R11, R11, R15, R10 ;  /* 0x0000000f0b0b7223 */ /* 0x000fe4000000000a */
[----:B------:R-:W0:Y:S02]  /*03e0*/  LDS.128 R12, [R18+-0x10] ;  /* 0xfffff000120c7984 */ /* 0x000e240000000c00 */
[----:B0-----:R-:W-:Y:S02]  /*03f0*/  FFMA R4, R4, R12, R11 ;  /* 0x0000000c04047223 */ /* 0x001fe4000000000b */
[----:B------:R-:W-:Y:S02]  /*0400*/  LDS.128 R8, [R17] ;  /* 0x0000000011087984 */ /* 0x000fe40000000c00 */
[----:B------:R-:W-:-:S04]  /*0410*/  FFMA R5, R5, R13, R4 ;  /* 0x0000000d05057223 */ /* 0x000fc80000000004 */
[----:B------:R-:W-:-:S04]  /*0420*/  FFMA R6, R6, R14, R5 ;  /* 0x0000000e06067223 */ /* 0x000fc80000000005 */
[----:B------:R-:W-:Y:S02]  /*0430*/  FFMA R15, R7, R15, R6 ;  /* 0x0000000f070f7223 */ /* 0x000fe40000000006 */
[----:B------:R-:W0:Y:S02]  /*0440*/  LDS.128 R4, [R18] ;  /* 0x0000000012047984 */ /* 0x000e240000000c00 */
[----:B0-----:R-:W-:Y:S02]  /*0450*/  FFMA R4, R8, R4, R15 ;  /* 0x0000000408047223 */ /* 0x001fe4000000000f */
[----:B------:R0:W-:Y:S02]  /*0460*/  LDS.128 R12, [R17+0x10] ;  /* 0x00001000110c7984 */ /* 0x0001e40000000c00 */
[----:B------:R-:W-:-:S04]  /*0470*/  FFMA R5, R9, R5, R4 ;  /* 0x0000000509057223 */ /* 0x000fc80000000004 */
[----:B------:R-:W-:Y:S01]  /*0480*/  FFMA R6, R10, R6, R5 ;  /* 0x000000060a067223 */ /* 0x000fe20000000005 */
[----:B0-----:R-:W-:-:S03]  /*0490*/  IADD3 R17, PT, PT, R17, 0x40, RZ ;  /* 0x0000004011117810 */ /* 0x001fc60007ffe0ff */
[----:B------:R-:W-:Y:S02]  /*04a0*/  FFMA R11, R11, R7, R6 ;  /* 0x000000070b0b7223 */ /* 0x000fe40000000006 */
[----:B------:R0:W1:Y:S02]  /*04b0*/  LDS.128 R4, [R18+0x10] ;  /* 0x0000100012047984 */ /* 0x0000640000000c00 */
[----:B0-----:R-:W-:Y:S01]  /*04c0*/  IADD3 R18, PT, PT, R18, 0x40, RZ ;  /* 0x0000004012127810 */ /* 0x001fe20007ffe0ff */
[----:B-1----:R-:W-:-:S04]  /*04d0*/  FFMA R4, R12, R4, R11 ;  /* 0x000000040c047223 */ /* 0x002fc8000000000b */
[----:B------:R-:W-:-:S04]  /*04e0*/  FFMA R5, R13, R5, R4 ;  /* 0x000000050d057223 */ /* 0x000fc80000000004 */
[----:B------:R-:W-:-:S04]  /*04f0*/  FFMA R6, R14, R6, R5 ;  /* 0x000000060e067223 */ /* 0x000fc80000000005 */
[----:B------:R-:W-:Y:S01]  /*0500*/  FFMA R19, R15, R7, R6 ;  /* 0x000000070f137223 */ /* 0x000fe20000000006 */
[----:B------:R-:W-:Y:S06]  /*0510*/  @P0 BRA `(.L_x_1) ;  /* 0xfffffffc008c0947 */ /* 0x000fec000383ffff */
[----:B------:R-:W-:-:S07]  /*0520*/  MOV R32, R23 ;  /* 0x0000001700207202 */ /* 0x000fce0000000f00 */
.L_x_0:
[----:B0-----:R-:W-:-:S04]  /*0530*/  LOP3.LUT R4, R3, 0xf, RZ, 0xc0, !PT ;  /* 0x0000000f03047812 */ /* 0x001fc800078ec0ff */
[----:B------:R-:W-:-:S13]  /*0540*/  ISETP.NE.AND P0, PT, R4, RZ, PT ;  /* 0x000000ff0400720c */ /* 0x000fda0003f05270 */
[----:B------:R-:W-:Y:S05]  /*0550*/  @!P0 BRA `(.L_x_2) ;  /* 0x0000000000b08947 */ /* 0x000fea0003800000 */
[----:B------:R-:W-:Y:S02]  /*0560*/  IADD3 R4, PT, PT, R4, -0x1, RZ ;  /* 0xffffffff04047810 */ /* 0x000fe40007ffe0ff */
[----:B------:R-:W-:Y:S02]  /*0570*/  ISETP.NE.AND P1, PT, R24, RZ, PT ;  /* 0x000000ff1800720c */ /* 0x000fe40003f25270 */
[----:B------:R-:W-:-:S13]  /*0580*/  ISETP.GE.U32.AND P0, PT, R4, 0x7, PT ;  /* 0x000000070400780c */ /* 0x000fda0003f06070 */
[----:B------:R-:W-:Y:S05]  /*0590*/  @!P0 BRA `(.L_x_3) ;  /* 0x00000000003c8947 */ /* 0x000fea0003800000 */
[C---:B------:R-:W-:Y:S02]  /*05a0*/  LEA R33, R32.reuse, R27, 0x2 ;  /* 0x0000001b20217211 */ /* 0x040fe400078e10ff */
[C---:B------:R-:W-:Y:S02]  /*05b0*/  LEA R31, R32.reuse, R25, 0x2 ;  /* 0x00000019201f7211 */ /* 0x040fe400078e10ff */
[----:B------:R-:W-:Y:S01]  /*05c0*/  IADD3 R32, PT, PT, R32, 0x8, RZ ;  /* 0x0000000820207810 */ /* 0x000fe20007ffe0ff */
[----:B------:R-:W-:Y:S04]  /*05d0*/  LDS.128 R4, [R33] ;  /* 0x0000000021047984 */ /* 0x000fe80000000c00 */
[----:B------:R-:W0:Y:S04]  /*05e0*/  LDS.128 R8, [R31] ;  /* 0x000000001f087984 */ /* 0x000e280000000c00 */
[----:B------:R-:W-:Y:S01]  /*05f0*/  LDS.128 R12, [R33+0x10] ;  /* 0x00001000210c7984 */ /* 0x000fe20000000c00 */
[----:B0-----:R-:W-:-:S03]  /*0600*/  FFMA R4, R4, R8, R19 ;  /* 0x0000000804047223 */ /* 0x001fc60000000013 */
[----:B------:R-:W0:Y:S01]  /*0610*/  LDS.128 R16, [R31+0x10] ;  /* 0x000010001f107984 */ /* 0x000e220000000c00 */
[----:B------:R-:W-:-:S04]  /*0620*/  FFMA R5, R5, R9, R4 ;  /* 0x0000000905057223 */ /* 0x000fc80000000004 */
[----:B------:R-:W-:-:S04]  /*0630*/  FFMA R6, R6, R10, R5 ;  /* 0x0000000a06067223 */ /* 0x000fc80000000005 */
[----:B------:R-:W-:-:S04]  /*0640*/  FFMA R7, R7, R11, R6 ;  /* 0x0000000b07077223 */ /* 0x000fc80000000006 */
[----:B0-----:R-:W-:-:S04]  /*0650*/  FFMA R12, R12, R16, R7 ;  /* 0x000000100c0c7223 */ /* 0x001fc80000000007 */
[----:B------:R-:W-:-:S04]  /*0660*/  FFMA R13, R13, R17, R12 ;  /* 0x000000110d0d7223 */ /* 0x000fc8000000000c */
[----:B------:R-:W-:-:S04]  /*0670*/  FFMA R14, R14, R18, R13 ;  /* 0x000000120e0e7223 */ /* 0x000fc8000000000d */
[----:B------:R-:W-:-:S07]  /*0680*/  FFMA R19, R15, R19, R14 ;  /* 0x000000130f137223 */ /* 0x000fce000000000e */
.L_x_3:
[----:B------:R-:W-:Y:S05]  /*0690*/  @!P1 BRA `(.L_x_2) ;  /* 0x0000000000609947 */ /* 0x000fea0003800000 */
[----:B------:R-:W-:Y:S02]  /*06a0*/  IADD3 R4, PT, PT, R24, -0x1, RZ ;  /* 0xffffffff18047810 */ /* 0x000fe40007ffe0ff */
[----:B------:R-:W-:Y:S02]  /*06b0*/  ISETP.NE.AND P1, PT, R22, RZ, PT ;  /* 0x000000ff1600720c */ /* 0x000fe40003f25270 */
[----:B------:R-:W-:-:S13]  /*06c0*/  ISETP.GE.U32.AND P0, PT, R4, 0x3, PT ;  /* 0x000000030400780c */ /* 0x000fda0003f06070 */
[----:B------:R-:W-:Y:S05]  /*06d0*/  @!P0 BRA `(.L_x_4) ;  /* 0x0000000000248947 */ /* 0x000fea0003800000 */
[C---:B------:R-:W-:Y:S02]  /*06e0*/  LEA R4, R32.reuse, R27, 0x2 ;  /* 0x0000001b20047211 */ /* 0x040fe400078e10ff */
[C---:B------:R-:W-:Y:S02]  /*06f0*/  LEA R8, R32.reuse, R25, 0x2 ;  /* 0x0000001920087211 */ /* 0x040fe400078e10ff */
[----:B------:R-:W-:Y:S02]  /*0700*/  IADD3 R32, PT, PT, R32, 0x4, RZ ;  /* 0x0000000420207810 */ /* 0x000fe40007ffe0ff */
[----:B------:R-:W-:Y:S04]  /*0710*/  LDS.128 R4, [R4] ;  /* 0x0000000004047984 */ /* 0x000fe80000000c00 */
[----:B------:R-:W0:Y:S02]  /*0720*/  LDS.128 R8, [R8] ;  /* 0x0000000008087984 */ /* 0x000e240000000c00 */
[----:B0-----:R-:W-:-:S04]  /*0730*/  FFMA R12, R4, R8, R19 ;  /* 0x00000008040c7223 */ /* 0x001fc80000000013 */
[----:B------:R-:W-:-:S04]  /*0740*/  FFMA R5, R5, R9, R12 ;  /* 0x0000000905057223 */ /* 0x000fc8000000000c */
[----:B------:R-:W-:-:S04]  /*0750*/  FFMA R6, R6, R10, R5 ;  /* 0x0000000a06067223 */ /* 0x000fc80000000005 */
[----:B------:R-:W-:-:S07]  /*0760*/  FFMA R19, R7, R11, R6 ;  /* 0x0000000b07137223 */ /* 0x000fce0000000006 */
.L_x_4:
[----:B------:R-:W-:Y:S05]  /*0770*/  @!P1 BRA `(.L_x_2) ;  /* 0x0000000000289947 */ /* 0x000fea0003800000 */
[C---:B------:R-:W-:Y:S02]  /*0780*/  LEA R4, R32.reuse, R27, 0x2 ;  /* 0x0000001b20047211 */ /* 0x040fe400078e10ff */
[----:B------:R-:W-:Y:S02]  /*0790*/  LEA R8, R32, R25, 0x2 ;  /* 0x0000001920087211 */ /* 0x000fe400078e10ff */
[----:B------:R-:W-:Y:S02]  /*07a0*/  ISETP.NE.AND P0, PT, R22, 0x1, PT ;  /* 0x000000011600780c */ /* 0x000fe40003f05270 */
[----:B------:R-:W-:Y:S04]  /*07b0*/  LDS.128 R4, [R4] ;  /* 0x0000000004047984 */ /* 0x000fe80000000c00 */
[----:B------:R-:W0:Y:S02]  /*07c0*/  LDS.128 R8, [R8] ;  /* 0x0000000008087984 */ /* 0x000e240000000c00 */
[----:B0-----:R-:W-:-:S05]  /*07d0*/  FFMA R19, R4, R8, R19 ;  /* 0x0000000804137223 */ /* 0x001fca0000000013 */
[----:B------:R-:W-:Y:S05]  /*07e0*/  @!P0 BRA `(.L_x_2) ;  /* 0x00000000000c8947 */ /* 0x000fea0003800000 */
[----:B------:R-:W-:Y:S01]  /*07f0*/  ISETP.NE.AND P0, PT, R22, 0x2, PT ;  /* 0x000000021600780c */ /* 0x000fe20003f05270 */
[----:B------:R-:W-:-:S12]  /*0800*/  FFMA R19, R5, R9, R19 ;  /* 0x0000000905137223 */ /* 0x000fd80000000013 */
[----:B------:R-:W-:-:S07]  /*0810*/  @P0 FFMA R19, R6, R10, R19 ;  /* 0x0000000a06130223 */ /* 0x000fce0000000013 */
.L_x_2:
[----:B------:R-:W-:Y:S06]  /*0820*/  BAR.SYNC.DEFER_BLOCKING 0x0 ;  /* 0x0000000000007b1d */ /* 0x000fec0000010000 */
[----:B------:R-:W-:Y:S05]  /*0830*/  BRA.U UP0, `(.L_x_5) ;  /* 0xfffffff9006c7547 */ /* 0x000fea000b83ffff */
[----:B------:R-:W0:Y:S01]  /*0840*/  LDC.64 R2, c[0x0][0x390] ;  /* 0x0000e400ff027b82 */ /* 0x000e220000000a00 */
[----:B------:R-:W-:-:S05]  /*0850*/  IADD3 R5, PT, PT, R30, R28, RZ ;  /* 0x0000001c1e057210 */ /* 0x000fca0007ffe0ff */
[----:B0-----:R-:W-:-:S05]  /*0860*/  IMAD.WIDE R2, R5, 0x4, R2 ;  /* 0x0000000405027825 */ /* 0x001fca00078e0202 */
[----:B------:R-:W-:Y:S01]  /*0870*/  STG.E desc[UR8][R2.64], R19 ;  /* 0x0000001302007986 */ /* 0x000fe2000c101908 */
[----:B------:R-:W-:Y:S05]  /*0880*/  EXIT ;  /* 0x000000000000794d */ /* 0x000fea0003800000 */
.L_x_6:
[----:B------:R-:W-:-:S00]  /*0890*/  BRA `(.L_x_6) ;  /* 0xfffffffc00fc7947 */ /* 0x000fc0000383ffff */
[----:B------:R-:W-:-:S00]  /*08a0*/  NOP ;  /* 0x0000000000007918 */ /* 0x000fc00000000000 */
        /* <DEDUP_REMOVED lines=13> */
.L_x_7:


//--------------------- .nv.shared._Z8multiplyPfS_S_i --------------------------
	.section	.nv.shared._Z8multiplyPfS_S_i,"aw",@nobits
	.sectionflags	@""
	.align	4
.nv.shared._Z8multiplyPfS_S_i:
	.zero		9216


//--------------------- .nv.shared.reserved.0     --------------------------
	.section	.nv.shared.reserved.0,"aw",@nobits
	.weak		__nv_reservedSMEM_offset_0_alias
	.size		__nv_reservedSMEM_offset_0_alias, 0, 64
	.other		__nv_reservedSMEM_offset_0_alias,@"STO_CUDA_RESERVED_SHARED STV_DEFAULT"
__nv_reservedSMEM_offset_0_alias:
	.zero		0
	.zero		64


//--------------------- .nv.constant0._Z8multiplyPfS_S_i --------------------------
	.section	.nv.constant0._Z8multiplyPfS_S_i,"a",@progbits
	.sectionflags	@""
	.align	4
.nv.constant0._Z8multiplyPfS_S_i:
	.zero		924


//--------------------- SYMBOLS --------------------------

	.type		.nv.reservedSmem.offset0,@object
	.size		.nv.reservedSmem.offset0,0x4
	.type		.nv.reservedSmem.cap,@object
	.size		.nv.reservedSmem.cap,0x4
